//
// Generated by NVIDIA NVVM Compiler
//
// Compiler Build ID: CL-36424714
// Cuda compilation tools, release 13.0, V13.0.88
// Based on NVVM 20.0.0
//

.version 9.0
.target sm_100
.address_size 64

	// .globl	_Z9reduce_wsPfS_i
// _ZZ9reduce_wsPfS_iE5sdata has been demoted

.visible .entry _Z9reduce_wsPfS_i(
	.param .u64 .ptr .align 1 _Z9reduce_wsPfS_i_param_0,
	.param .u64 .ptr .align 1 _Z9reduce_wsPfS_i_param_1,
	.param .u32 _Z9reduce_wsPfS_i_param_2
)
{
	.reg .pred 	%p<17>;
	.reg .b32 	%r<40>;
	.reg .b32 	%f<34>;
	.reg .b64 	%rd<7>;
	// demoted variable
	.shared .align 4 .b8 _ZZ9reduce_wsPfS_iE5sdata[128];
	ld.param.u64 	%rd2, [_Z9reduce_wsPfS_i_param_0];
	ld.param.u64 	%rd3, [_Z9reduce_wsPfS_i_param_1];
	ld.param.u32 	%r8, [_Z9reduce_wsPfS_i_param_2];
	mov.u32 	%r1, %tid.x;
	mov.u32 	%r2, %ntid.x;
	mov.u32 	%r9, %ctaid.x;
	mad.lo.s32 	%r39, %r2, %r9, %r1;
	and.b32  	%r4, %r1, 31;
	setp.ge.s32 	%p1, %r39, %r8;
	mov.f32 	%f32, 0f00000000;
	@%p1 bra 	$L__BB0_3;
	mov.u32 	%r10, %nctaid.x;
	mul.lo.s32 	%r5, %r10, %r2;
	cvta.to.global.u64 	%rd1, %rd2;
	mov.f32 	%f32, 0f00000000;
$L__BB0_2:
	mul.wide.s32 	%rd4, %r39, 4;
	add.s64 	%rd5, %rd1, %rd4;
	ld.global.f32 	%f10, [%rd5];
	add.f32 	%f32, %f32, %f10;
	add.s32 	%r39, %r39, %r5;
	setp.lt.s32 	%p2, %r39, %r8;
	@%p2 bra 	$L__BB0_2;
$L__BB0_3:
	mov.b32 	%r11, %f32;
	shfl.sync.down.b32	%r12|%p3, %r11, 16, 31, -1;
	mov.b32 	%f11, %r12;
	add.f32 	%f12, %f32, %f11;
	mov.b32 	%r13, %f12;
	shfl.sync.down.b32	%r14|%p4, %r13, 8, 31, -1;
	mov.b32 	%f13, %r14;
	add.f32 	%f14, %f12, %f13;
	mov.b32 	%r15, %f14;
	shfl.sync.down.b32	%r16|%p5, %r15, 4, 31, -1;
	mov.b32 	%f15, %r16;
	add.f32 	%f16, %f14, %f15;
	mov.b32 	%r17, %f16;
	shfl.sync.down.b32	%r18|%p6, %r17, 2, 31, -1;
	mov.b32 	%f17, %r18;
	add.f32 	%f18, %f16, %f17;
	mov.b32 	%r19, %f18;
	shfl.sync.down.b32	%r20|%p7, %r19, 1, 31, -1;
	mov.b32 	%f19, %r20;
	add.f32 	%f4, %f18, %f19;
	setp.ne.s32 	%p8, %r4, 0;
	@%p8 bra 	$L__BB0_5;
	shr.u32 	%r21, %r1, 3;
	and.b32  	%r22, %r21, 124;
	mov.u32 	%r23, _ZZ9reduce_wsPfS_iE5sdata;
	add.s32 	%r24, %r23, %r22;
	st.shared.f32 	[%r24], %f4;
$L__BB0_5:
	bar.sync 	0;
	setp.gt.u32 	%p9, %r1, 31;
	@%p9 bra 	$L__BB0_10;
	shr.u32 	%r25, %r2, 5;
	setp.ge.u32 	%p10, %r1, %r25;
	mov.f32 	%f33, 0f00000000;
	@%p10 bra 	$L__BB0_8;
	shl.b32 	%r26, %r4, 2;
	mov.u32 	%r27, _ZZ9reduce_wsPfS_iE5sdata;
	add.s32 	%r28, %r27, %r26;
	ld.shared.f32 	%f33, [%r28];
$L__BB0_8:
	mov.b32 	%r29, %f33;
	shfl.sync.down.b32	%r30|%p11, %r29, 16, 31, -1;
	mov.b32 	%f21, %r30;
	add.f32 	%f22, %f33, %f21;
	mov.b32 	%r31, %f22;
	shfl.sync.down.b32	%r32|%p12, %r31, 8, 31, -1;
	mov.b32 	%f23, %r32;
	add.f32 	%f24, %f22, %f23;
	mov.b32 	%r33, %f24;
	shfl.sync.down.b32	%r34|%p13, %r33, 4, 31, -1;
	mov.b32 	%f25, %r34;
	add.f32 	%f26, %f24, %f25;
	mov.b32 	%r35, %f26;
	shfl.sync.down.b32	%r36|%p14, %r35, 2, 31, -1;
	mov.b32 	%f27, %r36;
	add.f32 	%f28, %f26, %f27;
	mov.b32 	%r37, %f28;
	shfl.sync.down.b32	%r38|%p15, %r37, 1, 31, -1;
	mov.b32 	%f29, %r38;
	add.f32 	%f7, %f28, %f29;
	setp.ne.s32 	%p16, %r1, 0;
	@%p16 bra 	$L__BB0_10;
	cvta.to.global.u64 	%rd6, %rd3;
	atom.global.add.f32 	%f30, [%rd6], %f7;
$L__BB0_10:
	ret;

}


// ===== COMPILED SASS (sm_100) =====

	.target	sm_100

	.elftype	@"ET_EXEC"


//--------------------- .note.nv.tkinfo           --------------------------
	.section	.note.nv.tkinfo,"",@"SHT_NOTE"
	.sectionflags	@"SHF_NOTE_NV_TKINFO"
	.tkinfo
        /*0018*/ 	.word	0x00000002
        /*0030*/ 	.string	""
        /*0030*/ 	.string	"ptxas"
        /*0030*/ 	.string	"Cuda compilation tools, release 13.0, V13.0.88"
        /*0030*/ 	.string	"Build cuda_13.0.r13.0/compiler.36424714_0"
        /*0030*/ 	.string	"-arch sm_100 -m 64 "



//--------------------- .note.nv.cuinfo           --------------------------
	.section	.note.nv.cuinfo,"",@"SHT_NOTE"
	.sectionflags	@"SHF_NOTE_NV_CUINFO"
        /*0018*/ 	.short	0x0002
        /*001a*/ 	.short	0x0064
        /*001c*/ 	.short	0x0082
	.zero		2


//--------------------- .nv.info                  --------------------------
	.section	.nv.info,"",@"SHT_CUDA_INFO"
	.align	4


	//----- nvinfo : EIATTR_REGCOUNT
	.align		4
        /*0000*/ 	.byte	0x04, 0x2f
        /*0002*/ 	.short	(.L_1 - .L_0)
	.align		4
.L_0:
        /*0004*/ 	.word	index@(_Z9reduce_wsPfS_i)
        /*0008*/ 	.word	0x0000000c


	//----- nvinfo : EIATTR_FRAME_SIZE
	.align		4
.L_1:
        /*000c*/ 	.byte	0x04, 0x11
        /*000e*/ 	.short	(.L_3 - .L_2)
	.align		4
.L_2:
        /*0010*/ 	.word	index@(_Z9reduce_wsPfS_i)
        /*0014*/ 	.word	0x00000000


	//----- nvinfo : EIATTR_MIN_STACK_SIZE
	.align		4
.L_3:
        /*0018*/ 	.byte	0x04, 0x12
        /*001a*/ 	.short	(.L_5 - .L_4)
	.align		4
.L_4:
        /*001c*/ 	.word	index@(_Z9reduce_wsPfS_i)
        /*0020*/ 	.word	0x00000000
.L_5:


//--------------------- .nv.compat                --------------------------
	.section	.nv.compat,"",@"SHT_CUDA_COMPAT_INFO"
	.align	4
        /*0000*/ 	.byte	0x02, 0x09, 0x00, 0x00, 0x02, 0x02, 0x01, 0x00, 0x02, 0x05, 0x05, 0x00, 0x03, 0x07, 0x01, 0x01
        /*0010*/ 	.byte	0x02, 0x03, 0x00, 0x00, 0x02, 0x06, 0x01, 0x00, 0x04, 0x0b, 0x08, 0x00, 0x09, 0x00, 0x00, 0x00
        /*0020*/ 	.byte	0x00, 0x00, 0x00, 0x00


//--------------------- .nv.info._Z9reduce_wsPfS_i --------------------------
	.section	.nv.info._Z9reduce_wsPfS_i,"",@"SHT_CUDA_INFO"
	.sectionflags	@""
	.align	4


	//----- nvinfo : EIATTR_CUDA_API_VERSION
	.align		4
        /*0000*/ 	.byte	0x04, 0x37
        /*0002*/ 	.short	(.L_7 - .L_6)
.L_6:
        /*0004*/ 	.word	0x00000082


	//----- nvinfo : EIATTR_KPARAM_INFO
	.align		4
.L_7:
        /*0008*/ 	.byte	0x04, 0x17
        /*000a*/ 	.short	(.L_9 - .L_8)
.L_8:
        /*000c*/ 	.word	0x00000000
        /*0010*/ 	.short	0x0002
        /*0012*/ 	.short	0x0010
        /*0014*/ 	.byte	0x00, 0xf0, 0x11, 0x00


	//----- nvinfo : EIATTR_KPARAM_INFO
	.align		4
.L_9:
        /*0018*/ 	.byte	0x04, 0x17
        /*001a*/ 	.short	(.L_11 - .L_10)
.L_10:
        /*001c*/ 	.word	0x00000000
        /*0020*/ 	.short	0x0001
        /*0022*/ 	.short	0x0008
        /*0024*/ 	.byte	0x00, 0xf5, 0x21, 0x00


	//----- nvinfo : EIATTR_KPARAM_INFO
	.align		4
.L_11:
        /*0028*/ 	.byte	0x04, 0x17
        /*002a*/ 	.short	(.L_13 - .L_12)
.L_12:
        /*002c*/ 	.word	0x00000000
        /*0030*/ 	.short	0x0000
        /*0032*/ 	.short	0x0000
        /*0034*/ 	.byte	0x00, 0xf5, 0x21, 0x00


	//----- nvinfo : EIATTR_SPARSE_MMA_MASK
	.align		4
.L_13:
        /*0038*/ 	.byte	0x03, 0x50
        /*003a*/ 	.short	0x0000


	//----- nvinfo : EIATTR_MAXREG_COUNT
	.align		4
        /*003c*/ 	.byte	0x03, 0x1b
        /*003e*/ 	.short	0x00ff


	//----- nvinfo : EIATTR_NUM_BARRIERS
	.align		4
        /*0040*/ 	.byte	0x02, 0x4c
        /*0042*/ 	.byte	0x01
	.zero		1


	//----- nvinfo : EIATTR_MERCURY_ISA_VERSION
	.align		4
        /*0044*/ 	.byte	0x03, 0x5f
        /*0046*/ 	.short	0x0101


	//----- nvinfo : EIATTR_COOP_GROUP_MASK_REGIDS
	.align		4
        /*0048*/ 	.byte	0x04, 0x29
        /*004a*/ 	.short	(.L_15 - .L_14)


	//   ....[0]....
.L_14:
        /*004c*/ 	.word	0xffffffff


	//   ....[1]....
        /*0050*/ 	.word	0xffffffff


	//   ....[2]....
        /*0054*/ 	.word	0xffffffff


	//   ....[3]....
        /*0058*/ 	.word	0xffffffff


	//   ....[4]....
        /*005c*/ 	.word	0xffffffff


	//   ....[5]....
        /*0060*/ 	.word	0xffffffff


	//   ....[6]....
        /*0064*/ 	.word	0xffffffff


	//   ....[7]....
        /*0068*/ 	.word	0xffffffff


	//   ....[8]....
        /*006c*/ 	.word	0xffffffff


	//   ....[9]....
        /*0070*/ 	.word	0xffffffff


	//----- nvinfo : EIATTR_COOP_GROUP_INSTR_OFFSETS
	.align		4
.L_15:
        /*0074*/ 	.byte	0x04, 0x28
        /*0076*/ 	.short	(.L_17 - .L_16)


	//   ....[0]....
.L_16:
        /*0078*/ 	.word	0x00000170


	//   ....[1]....
        /*007c*/ 	.word	0x000001a0


	//   ....[2]....
        /*0080*/ 	.word	0x000001d0


	//   ....[3]....
        /*0084*/ 	.word	0x00000240


	//   ....[4]....
        /*0088*/ 	.word	0x00000280


	//   ....[5]....
        /*008c*/ 	.word	0x00000360


	//   ....[6]....
        /*0090*/ 	.word	0x00000380


	//   ....[7]....
        /*0094*/ 	.word	0x000003a0


	//   ....[8]....
        /*0098*/ 	.word	0x000003c0


	//   ....[9]....
        /*009c*/ 	.word	0x000003e0


	//----- nvinfo : EIATTR_VRC_CTA_INIT_COUNT
	.align		4
.L_17:
        /*00a0*/ 	.byte	0x02, 0x4a
	.zero		1
	.zero		1


	//----- nvinfo : EIATTR_EXIT_INSTR_OFFSETS
	.align		4
        /*00a4*/ 	.byte	0x04, 0x1c
        /*00a6*/ 	.short	(.L_19 - .L_18)


	//   ....[0]....
.L_18:
        /*00a8*/ 	.word	0x000002c0


	//   ....[1]....
        /*00ac*/ 	.word	0x000003f0


	//   ....[2]....
        /*00b0*/ 	.word	0x00000430


	//----- nvinfo : EIATTR_CRS_STACK_SIZE
	.align		4
.L_19:
        /*00b4*/ 	.byte	0x04, 0x1e
        /*00b6*/ 	.short	(.L_21 - .L_20)
.L_20:
        /*00b8*/ 	.word	0x00000000


	//----- nvinfo : EIATTR_CBANK_PARAM_SIZE
	.align		4
.L_21:
        /*00bc*/ 	.byte	0x03, 0x19
        /*00be*/ 	.short	0x0014


	//----- nvinfo : EIATTR_PARAM_CBANK
	.align		4
        /*00c0*/ 	.byte	0x04, 0x0a
        /*00c2*/ 	.short	(.L_23 - .L_22)
	.align		4
.L_22:
        /*00c4*/ 	.word	index@(.nv.constant0._Z9reduce_wsPfS_i)
        /*00c8*/ 	.short	0x0380
        /*00ca*/ 	.short	0x0014


	//----- nvinfo : EIATTR_SW_WAR
	.align		4
.L_23:
        /*00cc*/ 	.byte	0x04, 0x36
        /*00ce*/ 	.short	(.L_25 - .L_24)
.L_24:
        /*00d0*/ 	.word	0x00000008
.L_25:


//--------------------- .nv.callgraph             --------------------------
	.section	.nv.callgraph,"",@"SHT_CUDA_CALLGRAPH"
	.align	4
	.sectionentsize	8
	.align		4
        /*0000*/ 	.word	0x00000000
	.align		4
        /*0004*/ 	.word	0xffffffff
	.align		4
        /*0008*/ 	.word	0x00000000
	.align		4
        /*000c*/ 	.word	0xfffffffe
	.align		4
        /*0010*/ 	.word	0x00000000
	.align		4
        /*0014*/ 	.word	0xfffffffd
	.align		4
        /*0018*/ 	.word	0x00000000
	.align		4
        /*001c*/ 	.word	0xfffffffc


//--------------------- .text._Z9reduce_wsPfS_i   --------------------------
	.section	.text._Z9reduce_wsPfS_i,"ax",@progbits
	.align	128
        .global         _Z9reduce_wsPfS_i
        .type           _Z9reduce_wsPfS_i,@function
        .size           _Z9reduce_wsPfS_i,(.L_x_4 - _Z9reduce_wsPfS_i)
        .other          _Z9reduce_wsPfS_i,@"STO_CUDA_ENTRY STV_DEFAULT"
_Z9reduce_wsPfS_i:
.text._Z9reduce_wsPfS_i:
[----:B------:R-:W-:Y:S01]  /*0000*/  LDC R1, c[0x0][0x37c] ;  /* 0x0000df00ff017b82 */ /* 0x000fe20000000800 */
[----:B------:R-:W0:Y:S01]  /*0010*/  S2R R0, SR_TID.X ;  /* 0x0000000000007919 */ /* 0x000e220000002100 */
[----:B------:R-:W0:Y:S01]  /*0020*/  LDCU UR5, c[0x0][0x360] ;  /* 0x00006c00ff0577ac */ /* 0x000e220008000800 */
[----:B------:R-:W-:Y:S01]  /*0030*/  BSSY.RECONVERGENT B0, `(.L_x_0) ;  /* 0x0000013000007945 */ /* 0x000fe20003800200 */
[----:B------:R-:W-:Y:S01]  /*0040*/  HFMA2 R6, -RZ, RZ, 0, 0 ;  /* 0x00000000ff067431 */ /* 0x000fe200000001ff */
[----:B------:R-:W0:Y:S01]  /*0050*/  S2R R3, SR_CTAID.X ;  /* 0x0000000000037919 */ /* 0x000e220000002500 */
[----:B------:R-:W1:Y:S01]  /*0060*/  LDCU UR4, c[0x0][0x390] ;  /* 0x00007200ff0477ac */ /* 0x000e620008000800 */
[----:B------:R-:W2:Y:S01]  /*0070*/  LDCU.64 UR6, c[0x0][0x358] ;  /* 0x00006b00ff0677ac */ /* 0x000ea20008000a00 */
[----:B0-----:R-:W-:-:S05]  /*0080*/  IMAD R2, R3, UR5, R0 ;  /* 0x0000000503027c24 */ /* 0x001fca000f8e0200 */
[----:B-1----:R-:W-:-:S13]  /*0090*/  ISETP.GE.AND P0, PT, R2, UR4, PT ;  /* 0x0000000402007c0c */ /* 0x002fda000bf06270 */
[----:B--2---:R-:W-:Y:S05]  /*00a0*/  @P0 BRA `(.L_x_1) ;  /* 0x00000000002c0947 */ /* 0x004fea0003800000 */
[----:B------:R-:W0:Y:S01]  /*00b0*/  LDC R8, c[0x0][0x370] ;  /* 0x0000dc00ff087b82 */ /* 0x000e220000000800 */
[----:B------:R-:W-:Y:S01]  /*00c0*/  MOV R7, R2 ;  /* 0x0000000200077202 */ /* 0x000fe20000000f00 */
[----:B------:R-:W-:-:S06]  /*00d0*/  IMAD.MOV.U32 R6, RZ, RZ, RZ ;  /* 0x000000ffff067224 */ /* 0x000fcc00078e00ff */
[----:B------:R-:W1:Y:S01]  /*00e0*/  LDC.64 R4, c[0x0][0x380] ;  /* 0x0000e000ff047b82 */ /* 0x000e620000000a00 */
[----:B0-----:R-:W-:-:S07]  /*00f0*/  IMAD R8, R8, UR5, RZ ;  /* 0x0000000508087c24 */ /* 0x001fce000f8e02ff */
.L_x_2:
[----:B-1----:R-:W-:-:S06]  /*0100*/  IMAD.WIDE R2, R7, 0x4, R4 ;  /* 0x0000000407027825 */ /* 0x002fcc00078e0204 */
[----:B------:R-:W2:Y:S01]  /*0110*/  LDG.E R3, desc[UR6][R2.64] ;  /* 0x0000000602037981 */ /* 0x000ea2000c1e1900 */
[----:B------:R-:W-:-:S04]  /*0120*/  IADD3 R7, PT, PT, R8, R7, RZ ;  /* 0x0000000708077210 */ /* 0x000fc80007ffe0ff */
[----:B------:R-:W-:Y:S01]  /*0130*/  ISETP.GE.AND P0, PT, R7, UR4, PT ;  /* 0x0000000407007c0c */ /* 0x000fe2000bf06270 */
[----:B--2---:R-:W-:-:S12]  /*0140*/  FADD R6, R3, R6 ;  /* 0x0000000603067221 */ /* 0x004fd80000000000 */
[----:B------:R-:W-:Y:S05]  /*0150*/  @!P0 BRA `(.L_x_2) ;  /* 0xfffffffc00e88947 */ /* 0x000fea000383ffff */
.L_x_1:
[----:B------:R-:W-:Y:S05]  /*0160*/  BSYNC.RECONVERGENT B0 ;  /* 0x0000000000007941 */ /* 0x000fea0003800200 */
.L_x_0:
[----:B------:R-:W0:Y:S01]  /*0170*/  SHFL.DOWN PT, R3, R6, 0x10, 0x1f ;  /* 0x0a001f0006037f89 */ /* 0x000e2200000e0000 */
[----:B------:R-:W-:Y:S01]  /*0180*/  ISETP.GT.U32.AND P1, PT, R0, 0x1f, PT ;  /* 0x0000001f0000780c */ /* 0x000fe20003f24070 */
[----:B0-----:R-:W-:-:S05]  /*0190*/  FADD R3, R3, R6 ;  /* 0x0000000603037221 */ /* 0x001fca0000000000 */
[----:B------:R-:W0:Y:S02]  /*01a0*/  SHFL.DOWN PT, R2, R3, 0x8, 0x1f ;  /* 0x09001f0003027f89 */ /* 0x000e2400000e0000 */
[----:B0-----:R-:W-:Y:S01]  /*01b0*/  FADD R4, R3, R2 ;  /* 0x0000000203047221 */ /* 0x001fe20000000000 */
[----:B------:R-:W-:-:S04]  /*01c0*/  LOP3.LUT R2, R0, 0x1f, RZ, 0xc0, !PT ;  /* 0x0000001f00027812 */ /* 0x000fc800078ec0ff */
[----:B------:R-:W0:Y:S01]  /*01d0*/  SHFL.DOWN PT, R5, R4, 0x4, 0x1f ;  /* 0x08801f0004057f89 */ /* 0x000e2200000e0000 */
[----:B------:R-:W-:-:S13]  /*01e0*/  ISETP.NE.AND P0, PT, R2, RZ, PT ;  /* 0x000000ff0200720c */ /* 0x000fda0003f05270 */
[----:B------:R-:W1:Y:S01]  /*01f0*/  @!P0 S2R R9, SR_CgaCtaId ;  /* 0x0000000000098919 */ /* 0x000e620000008800 */
[----:B------:R-:W-:Y:S02]  /*0200*/  @!P0 MOV R6, 0x400 ;  /* 0x0000040000068802 */ /* 0x000fe40000000f00 */
[----:B------:R-:W-:-:S04]  /*0210*/  @!P0 SHF.R.U32.HI R3, RZ, 0x3, R0 ;  /* 0x00000003ff038819 */ /* 0x000fc80000011600 */
[----:B------:R-:W-:Y:S01]  /*0220*/  @!P0 LOP3.LUT R3, R3, 0x7c, RZ, 0xc0, !PT ;  /* 0x0000007c03038812 */ /* 0x000fe200078ec0ff */
[----:B0-----:R-:W-:-:S05]  /*0230*/  FADD R5, R4, R5 ;  /* 0x0000000504057221 */ /* 0x001fca0000000000 */
[----:B------:R-:W0:Y:S01]  /*0240*/  SHFL.DOWN PT, R8, R5, 0x2, 0x1f ;  /* 0x08401f0005087f89 */ /* 0x000e2200000e0000 */
[----:B-1----:R-:W-:-:S05]  /*0250*/  @!P0 LEA R6, R9, R6, 0x18 ;  /* 0x0000000609068211 */ /* 0x002fca00078ec0ff */
[----:B------:R-:W-:Y:S02]  /*0260*/  @!P0 IMAD.IADD R3, R3, 0x1, R6 ;  /* 0x0000000103038824 */ /* 0x000fe400078e0206 */
[----:B0-----:R-:W-:-:S05]  /*0270*/  FADD R8, R5, R8 ;  /* 0x0000000805087221 */ /* 0x001fca0000000000 */
[----:B------:R-:W0:Y:S02]  /*0280*/  SHFL.DOWN PT, R7, R8, 0x1, 0x1f ;  /* 0x08201f0008077f89 */ /* 0x000e2400000e0000 */
[----:B0-----:R-:W-:-:S05]  /*0290*/  FADD R4, R8, R7 ;  /* 0x0000000708047221 */ /* 0x001fca0000000000 */
[----:B------:R0:W-:Y:S01]  /*02a0*/  @!P0 STS [R3], R4 ;  /* 0x0000000403008388 */ /* 0x0001e20000000800 */
[----:B------:R-:W-:Y:S06]  /*02b0*/  BAR.SYNC.DEFER_BLOCKING 0x0 ;  /* 0x0000000000007b1d */ /* 0x000fec0000010000 */
[----:B------:R-:W-:Y:S05]  /*02c0*/  @P1 EXIT ;  /* 0x000000000000194d */ /* 0x000fea0003800000 */
[----:B------:R-:W-:-:S06]  /*02d0*/  USHF.R.U32.HI UR4, URZ, 0x5, UR5 ;  /* 0x00000005ff047899 */ /* 0x000fcc0008011605 */
[----:B------:R-:W-:-:S13]  /*02e0*/  ISETP.GE.U32.AND P0, PT, R0, UR4, PT ;  /* 0x0000000400007c0c */ /* 0x000fda000bf06070 */
[----:B0-----:R-:W0:Y:S01]  /*02f0*/  @!P0 S2R R4, SR_CgaCtaId ;  /* 0x0000000000048919 */ /* 0x001e220000008800 */
[----:B------:R-:W-:-:S04]  /*0300*/  @!P0 MOV R3, 0x400 ;  /* 0x0000040000038802 */ /* 0x000fc80000000f00 */
[----:B0-----:R-:W-:Y:S02]  /*0310*/  @!P0 LEA R5, R4, R3, 0x18 ;  /* 0x0000000304058211 */ /* 0x001fe400078ec0ff */
[----:B------:R-:W-:-:S03]  /*0320*/  MOV R3, RZ ;  /* 0x000000ff00037202 */ /* 0x000fc60000000f00 */
[----:B------:R-:W-:-:S05]  /*0330*/  @!P0 IMAD R2, R2, 0x4, R5 ;  /* 0x0000000402028824 */ /* 0x000fca00078e0205 */
[----:B------:R-:W0:Y:S01]  /*0340*/  @!P0 LDS R3, [R2] ;  /* 0x0000000002038984 */ /* 0x000e220000000800 */
[----:B------:R-:W-:-:S03]  /*0350*/  ISETP.NE.AND P0, PT, R0, RZ, PT ;  /* 0x000000ff0000720c */ /* 0x000fc60003f05270 */
[----:B0-----:R-:W0:Y:S02]  /*0360*/  SHFL.DOWN PT, R4, R3, 0x10, 0x1f ;  /* 0x0a001f0003047f89 */ /* 0x001e2400000e0000 */
[----:B0-----:R-:W-:-:S05]  /*0370*/  FADD R4, R4, R3 ;  /* 0x0000000304047221 */ /* 0x001fca0000000000 */
[----:B------:R-:W0:Y:S02]  /*0380*/  SHFL.DOWN PT, R5, R4, 0x8, 0x1f ;  /* 0x09001f0004057f89 */ /* 0x000e2400000e0000 */
[----:B0-----:R-:W-:-:S05]  /*0390*/  FADD R5, R4, R5 ;  /* 0x0000000504057221 */ /* 0x001fca0000000000 */
[----:B------:R-:W0:Y:S02]  /*03a0*/  SHFL.DOWN PT, R6, R5, 0x4, 0x1f ;  /* 0x08801f0005067f89 */ /* 0x000e2400000e0000 */
[----:B0-----:R-:W-:-:S05]  /*03b0*/  FADD R6, R5, R6 ;  /* 0x0000000605067221 */ /* 0x001fca0000000000 */
[----:B------:R-:W0:Y:S02]  /*03c0*/  SHFL.DOWN PT, R7, R6, 0x2, 0x1f ;  /* 0x08401f0006077f89 */ /* 0x000e2400000e0000 */
[----:B0-----:R-:W-:-:S05]  /*03d0*/  FADD R7, R6, R7 ;  /* 0x0000000706077221 */ /* 0x001fca0000000000 */
[----:B------:R0:W1:Y:S01]  /*03e0*/  SHFL.DOWN PT, R0, R7, 0x1, 0x1f ;  /* 0x08201f0007007f89 */ /* 0x00006200000e0000 */
[----:B------:R-:W-:Y:S05]  /*03f0*/  @P0 EXIT ;  /* 0x000000000000094d */ /* 0x000fea0003800000 */
[----:B------:R-:W2:Y:S01]  /*0400*/  LDC.64 R2, c[0x0][0x388] ;  /* 0x0000e200ff027b82 */ /* 0x000ea20000000a00 */
[----:B01----:R-:W-:-:S05]  /*0410*/  FADD R7, R7, R0 ;  /* 0x0000000007077221 */ /* 0x003fca0000000000 */
[----:B--2---:R-:W-:Y:S01]  /*0420*/  REDG.E.ADD.F32.FTZ.RN.STRONG.GPU desc[UR6][R2.64], R7 ;  /* 0x00000007020079a6 */ /* 0x004fe2000c12f306 */
[----:B------:R-:W-:Y:S05]  /*0430*/  EXIT ;  /* 0x000000000000794d */ /* 0x000fea0003800000 */
.L_x_3:
[----:B------:R-:W-:-:S00]  /*0440*/  BRA `(.L_x_3) ;  /* 0xfffffffc00fc7947 */ /* 0x000fc0000383ffff */
[----:B------:R-:W-:-:S00]  /*0450*/  NOP ;  /* 0x0000000000007918 */ /* 0x000fc00000000000 */
        /* <DEDUP_REMOVED lines=10> */
.L_x_4:


//--------------------- .nv.shared._Z9reduce_wsPfS_i --------------------------
	.section	.nv.shared._Z9reduce_wsPfS_i,"aw",@nobits
	.sectionflags	@""
	.align	4
.nv.shared._Z9reduce_wsPfS_i:
	.zero		1152


//--------------------- .nv.shared.reserved.0     --------------------------
	.section	.nv.shared.reserved.0,"aw",@nobits
	.weak		__nv_reservedSMEM_offset_0_alias
	.size		__nv_reservedSMEM_offset_0_alias, 0, 64
	.other		__nv_reservedSMEM_offset_0_alias,@"STO_CUDA_RESERVED_SHARED STV_DEFAULT"
__nv_reservedSMEM_offset_0_alias:
	.zero		0
	.zero		64


//--------------------- .nv.constant0._Z9reduce_wsPfS_i --------------------------
	.section	.nv.constant0._Z9reduce_wsPfS_i,"a",@progbits
	.sectionflags	@""
	.align	4
.nv.constant0._Z9reduce_wsPfS_i:
	.zero		916


//--------------------- SYMBOLS --------------------------

	.type		.nv.reservedSmem.offset0,@object
	.size		.nv.reservedSmem.offset0,0x4
	.type		.nv.reservedSmem.cap,@object
	.size		.nv.reservedSmem.cap,0x4
